//
// Generated by NVIDIA NVVM Compiler
//
// Compiler Build ID: CL-36424714
// Cuda compilation tools, release 13.0, V13.0.88
// Based on NVVM 20.0.0
//

.version 9.0
.target sm_100
.address_size 64

	// .globl	_Z14split_channelsP6uchar4PhS1_S1_

.visible .entry _Z14split_channelsP6uchar4PhS1_S1_(
	.param .u64 .ptr .align 1 _Z14split_channelsP6uchar4PhS1_S1__param_0,
	.param .u64 .ptr .align 1 _Z14split_channelsP6uchar4PhS1_S1__param_1,
	.param .u64 .ptr .align 1 _Z14split_channelsP6uchar4PhS1_S1__param_2,
	.param .u64 .ptr .align 1 _Z14split_channelsP6uchar4PhS1_S1__param_3
)
{
	.reg .b16 	%rs<4>;
	.reg .b32 	%r<4>;
	.reg .b64 	%rd<15>;

	ld.param.u64 	%rd1, [_Z14split_channelsP6uchar4PhS1_S1__param_0];
	ld.param.u64 	%rd2, [_Z14split_channelsP6uchar4PhS1_S1__param_1];
	ld.param.u64 	%rd3, [_Z14split_channelsP6uchar4PhS1_S1__param_2];
	ld.param.u64 	%rd4, [_Z14split_channelsP6uchar4PhS1_S1__param_3];
	cvta.to.global.u64 	%rd5, %rd4;
	cvta.to.global.u64 	%rd6, %rd3;
	cvta.to.global.u64 	%rd7, %rd2;
	cvta.to.global.u64 	%rd8, %rd1;
	mov.u32 	%r1, %tid.x;
	mov.u32 	%r2, %ctaid.x;
	mad.lo.s32 	%r3, %r1, 360, %r2;
	cvt.u64.u32 	%rd9, %r3;
	mul.wide.u32 	%rd10, %r3, 4;
	add.s64 	%rd11, %rd8, %rd10;
	ld.global.u8 	%rs1, [%rd11];
	add.s64 	%rd12, %rd7, %rd9;
	st.global.u8 	[%rd12], %rs1;
	ld.global.u8 	%rs2, [%rd11+1];
	add.s64 	%rd13, %rd6, %rd9;
	st.global.u8 	[%rd13], %rs2;
	ld.global.u8 	%rs3, [%rd11+2];
	add.s64 	%rd14, %rd5, %rd9;
	st.global.u8 	[%rd14], %rs3;
	ret;

}
	// .globl	_Z16combine_channelsP6uchar4PhS1_S1_
.visible .entry _Z16combine_channelsP6uchar4PhS1_S1_(
	.param .u64 .ptr .align 1 _Z16combine_channelsP6uchar4PhS1_S1__param_0,
	.param .u64 .ptr .align 1 _Z16combine_channelsP6uchar4PhS1_S1__param_1,
	.param .u64 .ptr .align 1 _Z16combine_channelsP6uchar4PhS1_S1__param_2,
	.param .u64 .ptr .align 1 _Z16combine_channelsP6uchar4PhS1_S1__param_3
)
{
	.reg .b32 	%r<10>;
	.reg .b64 	%rd<15>;

	ld.param.u64 	%rd1, [_Z16combine_channelsP6uchar4PhS1_S1__param_0];
	ld.param.u64 	%rd2, [_Z16combine_channelsP6uchar4PhS1_S1__param_1];
	ld.param.u64 	%rd3, [_Z16combine_channelsP6uchar4PhS1_S1__param_2];
	ld.param.u64 	%rd4, [_Z16combine_channelsP6uchar4PhS1_S1__param_3];
	cvta.to.global.u64 	%rd5, %rd1;
	cvta.to.global.u64 	%rd6, %rd4;
	cvta.to.global.u64 	%rd7, %rd3;
	cvta.to.global.u64 	%rd8, %rd2;
	mov.u32 	%r1, %tid.x;
	mov.u32 	%r2, %ctaid.x;
	mad.lo.s32 	%r3, %r1, 360, %r2;
	cvt.u64.u32 	%rd9, %r3;
	add.s64 	%rd10, %rd8, %rd9;
	add.s64 	%rd11, %rd7, %rd9;
	add.s64 	%rd12, %rd6, %rd9;
	mul.wide.u32 	%rd13, %r3, 4;
	add.s64 	%rd14, %rd5, %rd13;
	ld.global.u8 	%r4, [%rd11];
	ld.global.u8 	%r5, [%rd10];
	prmt.b32 	%r6, %r5, %r4, 0x3340U;
	ld.global.u8 	%r7, [%rd12];
	prmt.b32 	%r8, %r7, 65535, 0x3340U;
	prmt.b32 	%r9, %r6, %r8, 0x5410U;
	st.global.u32 	[%rd14], %r9;
	ret;

}
	// .globl	_Z12blur_channelPhPfi
.visible .entry _Z12blur_channelPhPfi(
	.param .u64 .ptr .align 1 _Z12blur_channelPhPfi_param_0,
	.param .u64 .ptr .align 1 _Z12blur_channelPhPfi_param_1,
	.param .u32 _Z12blur_channelPhPfi_param_2
)
{


	ret;

}


// ===== COMPILED SASS (sm_100) =====

	.target	sm_100

	.elftype	@"ET_EXEC"


//--------------------- .note.nv.tkinfo           --------------------------
	.section	.note.nv.tkinfo,"",@"SHT_NOTE"
	.sectionflags	@"SHF_NOTE_NV_TKINFO"
	.tkinfo
        /*0018*/ 	.word	0x00000002
        /*0030*/ 	.string	""
        /*0030*/ 	.string	"ptxas"
        /*0030*/ 	.string	"Cuda compilation tools, release 13.0, V13.0.88"
        /*0030*/ 	.string	"Build cuda_13.0.r13.0/compiler.36424714_0"
        /*0030*/ 	.string	"-arch sm_100 -m 64 "



//--------------------- .note.nv.cuinfo           --------------------------
	.section	.note.nv.cuinfo,"",@"SHT_NOTE"
	.sectionflags	@"SHF_NOTE_NV_CUINFO"
        /*0018*/ 	.short	0x0002
        /*001a*/ 	.short	0x0064
        /*001c*/ 	.short	0x0082
	.zero		2


//--------------------- .nv.info                  --------------------------
	.section	.nv.info,"",@"SHT_CUDA_INFO"
	.align	4


	//----- nvinfo : EIATTR_REGCOUNT
	.align		4
        /*0000*/ 	.byte	0x04, 0x2f
        /*0002*/ 	.short	(.L_1 - .L_0)
	.align		4
.L_0:
        /*0004*/ 	.word	index@(_Z14split_channelsP6uchar4PhS1_S1_)
        /*0008*/ 	.word	0x00000012


	//----- nvinfo : EIATTR_FRAME_SIZE
	.align		4
.L_1:
        /*000c*/ 	.byte	0x04, 0x11
        /*000e*/ 	.short	(.L_3 - .L_2)
	.align		4
.L_2:
        /*0010*/ 	.word	index@(_Z14split_channelsP6uchar4PhS1_S1_)
        /*0014*/ 	.word	0x00000000


	//----- nvinfo : EIATTR_REGCOUNT
	.align		4
.L_3:
        /*0018*/ 	.byte	0x04, 0x2f
        /*001a*/ 	.short	(.L_5 - .L_4)
	.align		4
.L_4:
        /*001c*/ 	.word	index@(_Z16combine_channelsP6uchar4PhS1_S1_)
        /*0020*/ 	.word	0x00000010


	//----- nvinfo : EIATTR_FRAME_SIZE
	.align		4
.L_5:
        /*0024*/ 	.byte	0x04, 0x11
        /*0026*/ 	.short	(.L_7 - .L_6)
	.align		4
.L_6:
        /*0028*/ 	.word	index@(_Z16combine_channelsP6uchar4PhS1_S1_)
        /*002c*/ 	.word	0x00000000


	//----- nvinfo : EIATTR_REGCOUNT
	.align		4
.L_7:
        /*0030*/ 	.byte	0x04, 0x2f
        /*0032*/ 	.short	(.L_9 - .L_8)
	.align		4
.L_8:
        /*0034*/ 	.word	index@(_Z12blur_channelPhPfi)
        /*0038*/ 	.word	0x00000004


	//----- nvinfo : EIATTR_FRAME_SIZE
	.align		4
.L_9:
        /*003c*/ 	.byte	0x04, 0x11
        /*003e*/ 	.short	(.L_11 - .L_10)
	.align		4
.L_10:
        /*0040*/ 	.word	index@(_Z12blur_channelPhPfi)
        /*0044*/ 	.word	0x00000000


	//----- nvinfo : EIATTR_MIN_STACK_SIZE
	.align		4
.L_11:
        /*0048*/ 	.byte	0x04, 0x12
        /*004a*/ 	.short	(.L_13 - .L_12)
	.align		4
.L_12:
        /*004c*/ 	.word	index@(_Z12blur_channelPhPfi)
        /*0050*/ 	.word	0x00000000


	//----- nvinfo : EIATTR_MIN_STACK_SIZE
	.align		4
.L_13:
        /*0054*/ 	.byte	0x04, 0x12
        /*0056*/ 	.short	(.L_15 - .L_14)
	.align		4
.L_14:
        /*0058*/ 	.word	index@(_Z16combine_channelsP6uchar4PhS1_S1_)
        /*005c*/ 	.word	0x00000000


	//----- nvinfo : EIATTR_MIN_STACK_SIZE
	.align		4
.L_15:
        /*0060*/ 	.byte	0x04, 0x12
        /*0062*/ 	.short	(.L_17 - .L_16)
	.align		4
.L_16:
        /*0064*/ 	.word	index@(_Z14split_channelsP6uchar4PhS1_S1_)
        /*0068*/ 	.word	0x00000000
.L_17:


//--------------------- .nv.compat                --------------------------
	.section	.nv.compat,"",@"SHT_CUDA_COMPAT_INFO"
	.align	4
        /*0000*/ 	.byte	0x02, 0x09, 0x00, 0x00, 0x02, 0x02, 0x01, 0x00, 0x02, 0x05, 0x05, 0x00, 0x03, 0x07, 0x01, 0x01
        /*0010*/ 	.byte	0x02, 0x03, 0x00, 0x00, 0x02, 0x06, 0x01, 0x00, 0x04, 0x0b, 0x08, 0x00, 0x09, 0x00, 0x00, 0x00
        /*0020*/ 	.byte	0x00, 0x00, 0x00, 0x00


//--------------------- .nv.info._Z12blur_channelPhPfi --------------------------
	.section	.nv.info._Z12blur_channelPhPfi,"",@"SHT_CUDA_INFO"
	.sectionflags	@""
	.align	4


	//----- nvinfo : EIATTR_CUDA_API_VERSION
	.align		4
        /*0000*/ 	.byte	0x04, 0x37
        /*0002*/ 	.short	(.L_19 - .L_18)
.L_18:
        /*0004*/ 	.word	0x00000082


	//----- nvinfo : EIATTR_KPARAM_INFO
	.align		4
.L_19:
        /*0008*/ 	.byte	0x04, 0x17
        /*000a*/ 	.short	(.L_21 - .L_20)
.L_20:
        /*000c*/ 	.word	0x00000000
        /*0010*/ 	.short	0x0002
        /*0012*/ 	.short	0x0010
        /*0014*/ 	.byte	0x00, 0xf0, 0x11, 0x00


	//----- nvinfo : EIATTR_KPARAM_INFO
	.align		4
.L_21:
        /*0018*/ 	.byte	0x04, 0x17
        /*001a*/ 	.short	(.L_23 - .L_22)
.L_22:
        /*001c*/ 	.word	0x00000000
        /*0020*/ 	.short	0x0001
        /*0022*/ 	.short	0x0008
        /*0024*/ 	.byte	0x00, 0xf5, 0x21, 0x00


	//----- nvinfo : EIATTR_KPARAM_INFO
	.align		4
.L_23:
        /*0028*/ 	.byte	0x04, 0x17
        /*002a*/ 	.short	(.L_25 - .L_24)
.L_24:
        /*002c*/ 	.word	0x00000000
        /*0030*/ 	.short	0x0000
        /*0032*/ 	.short	0x0000
        /*0034*/ 	.byte	0x00, 0xf5, 0x21, 0x00


	//----- nvinfo : EIATTR_SPARSE_MMA_MASK
	.align		4
.L_25:
        /*0038*/ 	.byte	0x03, 0x50
        /*003a*/ 	.short	0x0000


	//----- nvinfo : EIATTR_MAXREG_COUNT
	.align		4
        /*003c*/ 	.byte	0x03, 0x1b
        /*003e*/ 	.short	0x00ff


	//----- nvinfo : EIATTR_MERCURY_ISA_VERSION
	.align		4
        /*0040*/ 	.byte	0x03, 0x5f
        /*0042*/ 	.short	0x0101


	//----- nvinfo : EIATTR_VRC_CTA_INIT_COUNT
	.align		4
        /*0044*/ 	.byte	0x02, 0x4a
	.zero		1
	.zero		1


	//----- nvinfo : EIATTR_EXIT_INSTR_OFFSETS
	.align		4
        /*0048*/ 	.byte	0x04, 0x1c
        /*004a*/ 	.short	(.L_27 - .L_26)


	//   ....[0]....
.L_26:
        /*004c*/ 	.word	0x00000010


	//----- nvinfo : EIATTR_CBANK_PARAM_SIZE
	.align		4
.L_27:
        /*0050*/ 	.byte	0x03, 0x19
        /*0052*/ 	.short	0x0014


	//----- nvinfo : EIATTR_PARAM_CBANK
	.align		4
        /*0054*/ 	.byte	0x04, 0x0a
        /*0056*/ 	.short	(.L_29 - .L_28)
	.align		4
.L_28:
        /*0058*/ 	.word	index@(.nv.constant0._Z12blur_channelPhPfi)
        /*005c*/ 	.short	0x0380
        /*005e*/ 	.short	0x0014


	//----- nvinfo : EIATTR_SW_WAR
	.align		4
.L_29:
        /*0060*/ 	.byte	0x04, 0x36
        /*0062*/ 	.short	(.L_31 - .L_30)
.L_30:
        /*0064*/ 	.word	0x00000008
.L_31:


//--------------------- .nv.info._Z16combine_channelsP6uchar4PhS1_S1_ --------------------------
	.section	.nv.info._Z16combine_channelsP6uchar4PhS1_S1_,"",@"SHT_CUDA_INFO"
	.sectionflags	@""
	.align	4


	//----- nvinfo : EIATTR_CUDA_API_VERSION
	.align		4
        /*0000*/ 	.byte	0x04, 0x37
        /*0002*/ 	.short	(.L_33 - .L_32)
.L_32:
        /*0004*/ 	.word	0x00000082


	//----- nvinfo : EIATTR_KPARAM_INFO
	.align		4
.L_33:
        /*0008*/ 	.byte	0x04, 0x17
        /*000a*/ 	.short	(.L_35 - .L_34)
.L_34:
        /*000c*/ 	.word	0x00000000
        /*0010*/ 	.short	0x0003
        /*0012*/ 	.short	0x0018
        /*0014*/ 	.byte	0x00, 0xf5, 0x21, 0x00


	//----- nvinfo : EIATTR_KPARAM_INFO
	.align		4
.L_35:
        /*0018*/ 	.byte	0x04, 0x17
        /*001a*/ 	.short	(.L_37 - .L_36)
.L_36:
        /*001c*/ 	.word	0x00000000
        /*0020*/ 	.short	0x0002
        /*0022*/ 	.short	0x0010
        /*0024*/ 	.byte	0x00, 0xf5, 0x21, 0x00


	//----- nvinfo : EIATTR_KPARAM_INFO
	.align		4
.L_37:
        /*0028*/ 	.byte	0x04, 0x17
        /*002a*/ 	.short	(.L_39 - .L_38)
.L_38:
        /*002c*/ 	.word	0x00000000
        /*0030*/ 	.short	0x0001
        /*0032*/ 	.short	0x0008
        /*0034*/ 	.byte	0x00, 0xf5, 0x21, 0x00


	//----- nvinfo : EIATTR_KPARAM_INFO
	.align		4
.L_39:
        /*0038*/ 	.byte	0x04, 0x17
        /*003a*/ 	.short	(.L_41 - .L_40)
.L_40:
        /*003c*/ 	.word	0x00000000
        /*0040*/ 	.short	0x0000
        /*0042*/ 	.short	0x0000
        /*0044*/ 	.byte	0x00, 0xf5, 0x21, 0x00


	//----- nvinfo : EIATTR_SPARSE_MMA_MASK
	.align		4
.L_41:
        /*0048*/ 	.byte	0x03, 0x50
        /*004a*/ 	.short	0x0000


	//----- nvinfo : EIATTR_MAXREG_COUNT
	.align		4
        /*004c*/ 	.byte	0x03, 0x1b
        /*004e*/ 	.short	0x00ff


	//----- nvinfo : EIATTR_MERCURY_ISA_VERSION
	.align		4
        /*0050*/ 	.byte	0x03, 0x5f
        /*0052*/ 	.short	0x0101


	//----- nvinfo : EIATTR_VRC_CTA_INIT_COUNT
	.align		4
        /*0054*/ 	.byte	0x02, 0x4a
	.zero		1
	.zero		1


	//----- nvinfo : EIATTR_EXIT_INSTR_OFFSETS
	.align		4
        /*0058*/ 	.byte	0x04, 0x1c
        /*005a*/ 	.short	(.L_43 - .L_42)


	//   ....[0]....
.L_42:
        /*005c*/ 	.word	0x00000180


	//----- nvinfo : EIATTR_CBANK_PARAM_SIZE
	.align		4
.L_43:
        /*0060*/ 	.byte	0x03, 0x19
        /*0062*/ 	.short	0x0020


	//----- nvinfo : EIATTR_PARAM_CBANK
	.align		4
        /*0064*/ 	.byte	0x04, 0x0a
        /*0066*/ 	.short	(.L_45 - .L_44)
	.align		4
.L_44:
        /*0068*/ 	.word	index@(.nv.constant0._Z16combine_channelsP6uchar4PhS1_S1_)
        /*006c*/ 	.short	0x0380
        /*006e*/ 	.short	0x0020


	//----- nvinfo : EIATTR_SW_WAR
	.align		4
.L_45:
        /*0070*/ 	.byte	0x04, 0x36
        /*0072*/ 	.short	(.L_47 - .L_46)
.L_46:
        /*0074*/ 	.word	0x00000008
.L_47:


//--------------------- .nv.info._Z14split_channelsP6uchar4PhS1_S1_ --------------------------
	.section	.nv.info._Z14split_channelsP6uchar4PhS1_S1_,"",@"SHT_CUDA_INFO"
	.sectionflags	@""
	.align	4


	//----- nvinfo : EIATTR_CUDA_API_VERSION
	.align		4
        /*0000*/ 	.byte	0x04, 0x37
        /*0002*/ 	.short	(.L_49 - .L_48)
.L_48:
        /*0004*/ 	.word	0x00000082


	//----- nvinfo : EIATTR_KPARAM_INFO
	.align		4
.L_49:
        /*0008*/ 	.byte	0x04, 0x17
        /*000a*/ 	.short	(.L_51 - .L_50)
.L_50:
        /*000c*/ 	.word	0x00000000
        /*0010*/ 	.short	0x0003
        /*0012*/ 	.short	0x0018
        /*0014*/ 	.byte	0x00, 0xf5, 0x21, 0x00


	//----- nvinfo : EIATTR_KPARAM_INFO
	.align		4
.L_51:
        /*0018*/ 	.byte	0x04, 0x17
        /*001a*/ 	.short	(.L_53 - .L_52)
.L_52:
        /*001c*/ 	.word	0x00000000
        /*0020*/ 	.short	0x0002
        /*0022*/ 	.short	0x0010
        /*0024*/ 	.byte	0x00, 0xf5, 0x21, 0x00


	//----- nvinfo : EIATTR_KPARAM_INFO
	.align		4
.L_53:
        /*0028*/ 	.byte	0x04, 0x17
        /*002a*/ 	.short	(.L_55 - .L_54)
.L_54:
        /*002c*/ 	.word	0x00000000
        /*0030*/ 	.short	0x0001
        /*0032*/ 	.short	0x0008
        /*0034*/ 	.byte	0x00, 0xf5, 0x21, 0x00


	//----- nvinfo : EIATTR_KPARAM_INFO
	.align		4
.L_55:
        /*0038*/ 	.byte	0x04, 0x17
        /*003a*/ 	.short	(.L_57 - .L_56)
.L_56:
        /*003c*/ 	.word	0x00000000
        /*0040*/ 	.short	0x0000
        /*0042*/ 	.short	0x0000
        /*0044*/ 	.byte	0x00, 0xf5, 0x21, 0x00


	//----- nvinfo : EIATTR_SPARSE_MMA_MASK
	.align		4
.L_57:
        /*0048*/ 	.byte	0x03, 0x50
        /*004a*/ 	.short	0x0000


	//----- nvinfo : EIATTR_MAXREG_COUNT
	.align		4
        /*004c*/ 	.byte	0x03, 0x1b
        /*004e*/ 	.short	0x00ff


	//----- nvinfo : EIATTR_MERCURY_ISA_VERSION
	.align		4
        /*0050*/ 	.byte	0x03, 0x5f
        /*0052*/ 	.short	0x0101


	//----- nvinfo : EIATTR_VRC_CTA_INIT_COUNT
	.align		4
        /*0054*/ 	.byte	0x02, 0x4a
	.zero		1
	.zero		1


	//----- nvinfo : EIATTR_EXIT_INSTR_OFFSETS
	.align		4
        /*0058*/ 	.byte	0x04, 0x1c
        /*005a*/ 	.short	(.L_59 - .L_58)


	//   ....[0]....
.L_58:
        /*005c*/ 	.word	0x00000150


	//----- nvinfo : EIATTR_CBANK_PARAM_SIZE
	.align		4
.L_59:
        /*0060*/ 	.byte	0x03, 0x19
        /*0062*/ 	.short	0x0020


	//----- nvinfo : EIATTR_PARAM_CBANK
	.align		4
        /*0064*/ 	.byte	0x04, 0x0a
        /*0066*/ 	.short	(.L_61 - .L_60)
	.align		4
.L_60:
        /*0068*/ 	.word	index@(.nv.constant0._Z14split_channelsP6uchar4PhS1_S1_)
        /*006c*/ 	.short	0x0380
        /*006e*/ 	.short	0x0020


	//----- nvinfo : EIATTR_SW_WAR
	.align		4
.L_61:
        /*0070*/ 	.byte	0x04, 0x36
        /*0072*/ 	.short	(.L_63 - .L_62)
.L_62:
        /*0074*/ 	.word	0x00000008
.L_63:


//--------------------- .nv.callgraph             --------------------------
	.section	.nv.callgraph,"",@"SHT_CUDA_CALLGRAPH"
	.align	4
	.sectionentsize	8
	.align		4
        /*0000*/ 	.word	0x00000000
	.align		4
        /*0004*/ 	.word	0xffffffff
	.align		4
        /*0008*/ 	.word	0x00000000
	.align		4
        /*000c*/ 	.word	0xfffffffe
	.align		4
        /*0010*/ 	.word	0x00000000
	.align		4
        /*0014*/ 	.word	0xfffffffd
	.align		4
        /*0018*/ 	.word	0x00000000
	.align		4
        /*001c*/ 	.word	0xfffffffc


//--------------------- .text._Z12blur_channelPhPfi --------------------------
	.section	.text._Z12blur_channelPhPfi,"ax",@progbits
	.align	128
        .global         _Z12blur_channelPhPfi
        .type           _Z12blur_channelPhPfi,@function
        .size           _Z12blur_channelPhPfi,(.L_x_3 - _Z12blur_channelPhPfi)
        .other          _Z12blur_channelPhPfi,@"STO_CUDA_ENTRY STV_DEFAULT"
_Z12blur_channelPhPfi:
.text._Z12blur_channelPhPfi:
[----:B------:R-:W-:Y:S01]  /*0000*/  LDC R1, c[0x0][0x37c] ;  /* 0x0000df00ff017b82 */ /* 0x000fe20000000800 */
[----:B------:R-:W-:Y:S05]  /*0010*/  EXIT ;  /* 0x000000000000794d */ /* 0x000fea0003800000 */
.L_x_0:
[----:B------:R-:W-:-:S00]  /*0020*/  BRA `(.L_x_0) ;  /* 0xfffffffc00fc7947 */ /* 0x000fc0000383ffff */
[----:B------:R-:W-:-:S00]  /*0030*/  NOP ;  /* 0x0000000000007918 */ /* 0x000fc00000000000 */
        /* <DEDUP_REMOVED lines=12> */
.L_x_3:


//--------------------- .text._Z16combine_channelsP6uchar4PhS1_S1_ --------------------------
	.section	.text._Z16combine_channelsP6uchar4PhS1_S1_,"ax",@progbits
	.align	128
        .global         _Z16combine_channelsP6uchar4PhS1_S1_
        .type           _Z16combine_channelsP6uchar4PhS1_S1_,@function
        .size           _Z16combine_channelsP6uchar4PhS1_S1_,(.L_x_4 - _Z16combine_channelsP6uchar4PhS1_S1_)
        .other          _Z16combine_channelsP6uchar4PhS1_S1_,@"STO_CUDA_ENTRY STV_DEFAULT"
_Z16combine_channelsP6uchar4PhS1_S1_:
.text._Z16combine_channelsP6uchar4PhS1_S1_:
[----:B------:R-:W-:Y:S01]  /*0000*/  LDC R1, c[0x0][0x37c] ;  /* 0x0000df00ff017b82 */ /* 0x000fe20000000800 */
[----:B------:R-:W0:Y:S01]  /*0010*/  S2R R11, SR_TID.X ;  /* 0x00000000000b7919 */ /* 0x000e220000002100 */
[----:B------:R-:W1:Y:S06]  /*0020*/  LDCU.64 UR6, c[0x0][0x388] ;  /* 0x00007100ff0677ac */ /* 0x000e6c0008000a00 */
[----:B------:R-:W2:Y:S01]  /*0030*/  LDC.64 R2, c[0x0][0x380] ;  /* 0x0000e000ff027b82 */ /* 0x000ea20000000a00 */
[----:B------:R-:W0:Y:S01]  /*0040*/  S2R R0, SR_CTAID.X ;  /* 0x0000000000007919 */ /* 0x000e220000002500 */
[----:B------:R-:W3:Y:S01]  /*0050*/  LDCU.128 UR8, c[0x0][0x390] ;  /* 0x00007200ff0877ac */ /* 0x000ee20008000c00 */
[----:B------:R-:W4:Y:S01]  /*0060*/  LDCU.64 UR4, c[0x0][0x358] ;  /* 0x00006b00ff0477ac */ /* 0x000f220008000a00 */
[----:B0-----:R-:W-:-:S05]  /*0070*/  IMAD R11, R11, 0x168, R0 ;  /* 0x000001680b0b7824 */ /* 0x001fca00078e0200 */
[C---:B-1----:R-:W-:Y:S02]  /*0080*/  IADD3 R6, P0, PT, R11.reuse, UR6, RZ ;  /* 0x000000060b067c10 */ /* 0x042fe4000ff1e0ff */
[C---:B---3--:R-:W-:Y:S02]  /*0090*/  IADD3 R4, P1, PT, R11.reuse, UR8, RZ ;  /* 0x000000080b047c10 */ /* 0x048fe4000ff3e0ff */
[C---:B------:R-:W-:Y:S01]  /*00a0*/  IADD3 R8, P2, PT, R11.reuse, UR10, RZ ;  /* 0x0000000a0b087c10 */ /* 0x040fe2000ff5e0ff */
[----:B------:R-:W-:Y:S02]  /*00b0*/  IMAD.X R7, RZ, RZ, UR7, P0 ;  /* 0x00000007ff077e24 */ /* 0x000fe400080e06ff */
[----:B------:R-:W-:Y:S02]  /*00c0*/  IMAD.X R5, RZ, RZ, UR9, P1 ;  /* 0x00000009ff057e24 */ /* 0x000fe400088e06ff */
[----:B------:R-:W-:Y:S02]  /*00d0*/  IMAD.X R9, RZ, RZ, UR11, P2 ;  /* 0x0000000bff097e24 */ /* 0x000fe400090e06ff */
[----:B----4-:R-:W3:Y:S04]  /*00e0*/  LDG.E.U8 R7, desc[UR4][R6.64] ;  /* 0x0000000406077981 */ /* 0x010ee8000c1e1100 */
[----:B------:R-:W3:Y:S04]  /*00f0*/  LDG.E.U8 R4, desc[UR4][R4.64] ;  /* 0x0000000404047981 */ /* 0x000ee8000c1e1100 */
[----:B------:R-:W4:Y:S01]  /*0100*/  LDG.E.U8 R8, desc[UR4][R8.64] ;  /* 0x0000000408087981 */ /* 0x000f22000c1e1100 */
[----:B------:R-:W-:Y:S01]  /*0110*/  UMOV UR6, 0x3340 ;  /* 0x0000334000067882 */ /* 0x000fe20000000000 */
[----:B--2---:R-:W-:-:S04]  /*0120*/  IMAD.WIDE.U32 R2, R11, 0x4, R2 ;  /* 0x000000040b027825 */ /* 0x004fc800078e0002 */
[----:B------:R-:W-:Y:S01]  /*0130*/  IMAD.U32 R13, RZ, RZ, UR6 ;  /* 0x00000006ff0d7e24 */ /* 0x000fe2000f8e00ff */
[----:B---3--:R-:W-:-:S04]  /*0140*/  PRMT R0, R7, 0x3340, R4 ;  /* 0x0000334007007816 */ /* 0x008fc80000000004 */
[----:B----4-:R-:W-:-:S04]  /*0150*/  PRMT R13, R8, R13, 0xffff ;  /* 0x0000ffff080d7416 */ /* 0x010fc8000000000d */
[----:B------:R-:W-:-:S05]  /*0160*/  PRMT R13, R0, 0x5410, R13 ;  /* 0x00005410000d7816 */ /* 0x000fca000000000d */
[----:B------:R-:W-:Y:S01]  /*0170*/  STG.E desc[UR4][R2.64], R13 ;  /* 0x0000000d02007986 */ /* 0x000fe2000c101904 */
[----:B------:R-:W-:Y:S05]  /*0180*/  EXIT ;  /* 0x000000000000794d */ /* 0x000fea0003800000 */
.L_x_1:
        /* <DEDUP_REMOVED lines=15> */
.L_x_4:


//--------------------- .text._Z14split_channelsP6uchar4PhS1_S1_ --------------------------
	.section	.text._Z14split_channelsP6uchar4PhS1_S1_,"ax",@progbits
	.align	128
        .global         _Z14split_channelsP6uchar4PhS1_S1_
        .type           _Z14split_channelsP6uchar4PhS1_S1_,@function
        .size           _Z14split_channelsP6uchar4PhS1_S1_,(.L_x_5 - _Z14split_channelsP6uchar4PhS1_S1_)
        .other          _Z14split_channelsP6uchar4PhS1_S1_,@"STO_CUDA_ENTRY STV_DEFAULT"
_Z14split_channelsP6uchar4PhS1_S1_:
.text._Z14split_channelsP6uchar4PhS1_S1_:
[----:B------:R-:W-:Y:S01]  /*0000*/  LDC R1, c[0x0][0x37c] ;  /* 0x0000df00ff017b82 */ /* 0x000fe20000000800 */
[----:B------:R-:W0:Y:S07]  /*0010*/  S2R R9, SR_TID.X ;  /* 0x0000000000097919 */ /* 0x000e2e0000002100 */
[----:B------:R-:W1:Y:S01]  /*0020*/  LDC.64 R2, c[0x0][0x380] ;  /* 0x0000e000ff027b82 */ /* 0x000e620000000a00 */
[----:B------:R-:W2:Y:S01]  /*0030*/  LDCU.64 UR4, c[0x0][0x358] ;  /* 0x00006b00ff0477ac */ /* 0x000ea20008000a00 */
[----:B------:R-:W0:Y:S01]  /*0040*/  S2R R0, SR_CTAID.X ;  /* 0x0000000000007919 */ /* 0x000e220000002500 */
[----:B------:R-:W3:Y:S01]  /*0050*/  LDCU.64 UR6, c[0x0][0x388] ;  /* 0x00007100ff0677ac */ /* 0x000ee20008000a00 */
[----:B------:R-:W4:Y:S01]  /*0060*/  LDCU.128 UR8, c[0x0][0x390] ;  /* 0x00007200ff0877ac */ /* 0x000f220008000c00 */
[----:B0-----:R-:W-:-:S04]  /*0070*/  IMAD R9, R9, 0x168, R0 ;  /* 0x0000016809097824 */ /* 0x001fc800078e0200 */
[----:B-1----:R-:W-:-:S05]  /*0080*/  IMAD.WIDE.U32 R2, R9, 0x4, R2 ;  /* 0x0000000409027825 */ /* 0x002fca00078e0002 */
[----:B--2---:R-:W2:Y:S01]  /*0090*/  LDG.E.U8 R11, desc[UR4][R2.64] ;  /* 0x00000004020b7981 */ /* 0x004ea2000c1e1100 */
[----:B---3--:R-:W-:-:S05]  /*00a0*/  IADD3 R4, P0, PT, R9, UR6, RZ ;  /* 0x0000000609047c10 */ /* 0x008fca000ff1e0ff */
[----:B------:R-:W-:Y:S01]  /*00b0*/  IMAD.X R5, RZ, RZ, UR7, P0 ;  /* 0x00000007ff057e24 */ /* 0x000fe200080e06ff */
[----:B----4-:R-:W-:-:S04]  /*00c0*/  IADD3 R6, P0, PT, R9, UR8, RZ ;  /* 0x0000000809067c10 */ /* 0x010fc8000ff1e0ff */
[----:B--2---:R-:W-:Y:S04]  /*00d0*/  STG.E.U8 desc[UR4][R4.64], R11 ;  /* 0x0000000b04007986 */ /* 0x004fe8000c101104 */
[----:B------:R-:W2:Y:S01]  /*00e0*/  LDG.E.U8 R13, desc[UR4][R2.64+0x1] ;  /* 0x00000104020d7981 */ /* 0x000ea2000c1e1100 */
[----:B------:R-:W-:Y:S02]  /*00f0*/  IADD3.X R7, PT, PT, RZ, UR9, RZ, P0, !PT ;  /* 0x00000009ff077c10 */ /* 0x000fe400087fe4ff */
[----:B------:R-:W-:-:S03]  /*0100*/  IADD3 R8, P0, PT, R9, UR10, RZ ;  /* 0x0000000a09087c10 */ /* 0x000fc6000ff1e0ff */
[----:B--2---:R-:W-:Y:S04]  /*0110*/  STG.E.U8 desc[UR4][R6.64], R13 ;  /* 0x0000000d06007986 */ /* 0x004fe8000c101104 */
[----:B------:R-:W2:Y:S01]  /*0120*/  LDG.E.U8 R15, desc[UR4][R2.64+0x2] ;  /* 0x00000204020f7981 */ /* 0x000ea2000c1e1100 */
[----:B------:R-:W-:-:S05]  /*0130*/  IMAD.X R9, RZ, RZ, UR11, P0 ;  /* 0x0000000bff097e24 */ /* 0x000fca00080e06ff */
[----:B--2---:R-:W-:Y:S01]  /*0140*/  STG.E.U8 desc[UR4][R8.64], R15 ;  /* 0x0000000f08007986 */ /* 0x004fe2000c101104 */
[----:B------:R-:W-:Y:S05]  /*0150*/  EXIT ;  /* 0x000000000000794d */ /* 0x000fea0003800000 */
.L_x_2:
        /* <DEDUP_REMOVED lines=10> */
.L_x_5:


//--------------------- .nv.shared.reserved.0     --------------------------
	.section	.nv.shared.reserved.0,"aw",@nobits
	.weak		__nv_reservedSMEM_offset_0_alias
	.size		__nv_reservedSMEM_offset_0_alias, 0, 64
	.other		__nv_reservedSMEM_offset_0_alias,@"STO_CUDA_RESERVED_SHARED STV_DEFAULT"
__nv_reservedSMEM_offset_0_alias:
	.zero		0
	.zero		64


//--------------------- .nv.constant0._Z12blur_channelPhPfi --------------------------
	.section	.nv.constant0._Z12blur_channelPhPfi,"a",@progbits
	.sectionflags	@""
	.align	4
.nv.constant0._Z12blur_channelPhPfi:
	.zero		916


//--------------------- .nv.constant0._Z16combine_channelsP6uchar4PhS1_S1_ --------------------------
	.section	.nv.constant0._Z16combine_channelsP6uchar4PhS1_S1_,"a",@progbits
	.sectionflags	@""
	.align	4
.nv.constant0._Z16combine_channelsP6uchar4PhS1_S1_:
	.zero		928


//--------------------- .nv.constant0._Z14split_channelsP6uchar4PhS1_S1_ --------------------------
	.section	.nv.constant0._Z14split_channelsP6uchar4PhS1_S1_,"a",@progbits
	.sectionflags	@""
	.align	4
.nv.constant0._Z14split_channelsP6uchar4PhS1_S1_:
	.zero		928


//--------------------- SYMBOLS --------------------------

	.type		.nv.reservedSmem.offset0,@object
	.size		.nv.reservedSmem.offset0,0x4
